	.headerflags	@"EF_CUDA_TEXMODE_UNIFIED EF_CUDA_64BIT_ADDRESS EF_CUDA_SM86 EF_CUDA_VIRTUAL_SM(EF_CUDA_SM86)"
	.elftype	@"ET_EXEC"


//--------------------- .nv.info                  --------------------------
	.section	.nv.info,"",@"SHT_CUDA_INFO"
	.align	4


	//----- nvinfo : EIATTR_REGCOUNT
	.align		4
        /*0000*/ 	.byte	0x04, 0x2f
        /*0002*/ 	.short	(.L_3 - .L_2)
	.align		4
.L_2:
        /*0004*/ 	.word	index@(triton_)
        /*0008*/ 	.word	0x00000020


	//----- nvinfo : EIATTR_MIN_STACK_SIZE
	.align		4
.L_3:
        /*000c*/ 	.byte	0x04, 0x12
        /*000e*/ 	.short	(.L_5 - .L_4)
	.align		4
.L_4:
        /*0010*/ 	.word	index@(triton_)
        /*0014*/ 	.word	0x00000000


	//----- nvinfo : EIATTR_FRAME_SIZE
	.align		4
.L_5:
        /*0018*/ 	.byte	0x04, 0x11
        /*001a*/ 	.short	(.L_7 - .L_6)
	.align		4
.L_6:
        /*001c*/ 	.word	index@(triton_)
        /*0020*/ 	.word	0x00000000


	//----- nvinfo : EIATTR_MIN_STACK_SIZE
	.align		4
.L_7:
        /*0024*/ 	.byte	0x04, 0x12
        /*0026*/ 	.short	(.L_9 - .L_8)
	.align		4
.L_8:
        /*0028*/ 	.word	index@(triton_)
        /*002c*/ 	.word	0x00000000
.L_9:


//--------------------- .nv.info.triton_          --------------------------
	.section	.nv.info.triton_,"",@"SHT_CUDA_INFO"
	.sectionflags	@""
	.align	4


	//----- nvinfo : EIATTR_CUDA_API_VERSION
	.align		4
        /*0000*/ 	.byte	0x04, 0x37
        /*0002*/ 	.short	(.L_11 - .L_10)
.L_10:
        /*0004*/ 	.word	0x0000007c


	//----- nvinfo : EIATTR_SW2861232_WAR
	.align		4
.L_11:
        /*0008*/ 	.byte	0x01, 0x35
	.zero		2


	//----- nvinfo : EIATTR_PARAM_CBANK
	.align		4
        /*000c*/ 	.byte	0x04, 0x0a
        /*000e*/ 	.short	(.L_13 - .L_12)
	.align		4
.L_12:
        /*0010*/ 	.word	index@(.nv.constant0.triton_)
        /*0014*/ 	.short	0x0160
        /*0016*/ 	.short	0x0034


	//----- nvinfo : EIATTR_CBANK_PARAM_SIZE
	.align		4
.L_13:
        /*0018*/ 	.byte	0x03, 0x19
        /*001a*/ 	.short	0x0034


	//----- nvinfo : EIATTR_KPARAM_INFO
	.align		4
        /*001c*/ 	.byte	0x04, 0x17
        /*001e*/ 	.short	(.L_15 - .L_14)
.L_14:
        /*0020*/ 	.word	0x00000000
        /*0024*/ 	.short	0x0006
        /*0026*/ 	.short	0x0030
        /*0028*/ 	.byte	0x00, 0xf0, 0x11, 0x00


	//----- nvinfo : EIATTR_KPARAM_INFO
	.align		4
.L_15:
        /*002c*/ 	.byte	0x04, 0x17
        /*002e*/ 	.short	(.L_17 - .L_16)
.L_16:
        /*0030*/ 	.word	0x00000000
        /*0034*/ 	.short	0x0005
        /*0036*/ 	.short	0x0028
        /*0038*/ 	.byte	0x00, 0xf0, 0x21, 0x00


	//----- nvinfo : EIATTR_KPARAM_INFO
	.align		4
.L_17:
        /*003c*/ 	.byte	0x04, 0x17
        /*003e*/ 	.short	(.L_19 - .L_18)
.L_18:
        /*0040*/ 	.word	0x00000000
        /*0044*/ 	.short	0x0004
        /*0046*/ 	.short	0x0020
        /*0048*/ 	.byte	0x00, 0xf0, 0x21, 0x00


	//----- nvinfo : EIATTR_KPARAM_INFO
	.align		4
.L_19:
        /*004c*/ 	.byte	0x04, 0x17
        /*004e*/ 	.short	(.L_21 - .L_20)
.L_20:
        /*0050*/ 	.word	0x00000000
        /*0054*/ 	.short	0x0003
        /*0056*/ 	.short	0x0018
        /*0058*/ 	.byte	0x00, 0xf0, 0x21, 0x00


	//----- nvinfo : EIATTR_KPARAM_INFO
	.align		4
.L_21:
        /*005c*/ 	.byte	0x04, 0x17
        /*005e*/ 	.short	(.L_23 - .L_22)
.L_22:
        /*0060*/ 	.word	0x00000000
        /*0064*/ 	.short	0x0002
        /*0066*/ 	.short	0x0010
        /*0068*/ 	.byte	0x00, 0xf0, 0x21, 0x00


	//----- nvinfo : EIATTR_KPARAM_INFO
	.align		4
.L_23:
        /*006c*/ 	.byte	0x04, 0x17
        /*006e*/ 	.short	(.L_25 - .L_24)
.L_24:
        /*0070*/ 	.word	0x00000000
        /*0074*/ 	.short	0x0001
        /*0076*/ 	.short	0x0008
        /*0078*/ 	.byte	0x00, 0xf0, 0x21, 0x00


	//----- nvinfo : EIATTR_KPARAM_INFO
	.align		4
.L_25:
        /*007c*/ 	.byte	0x04, 0x17
        /*007e*/ 	.short	(.L_27 - .L_26)
.L_26:
        /*0080*/ 	.word	0x00000000
        /*0084*/ 	.short	0x0000
        /*0086*/ 	.short	0x0000
        /*0088*/ 	.byte	0x00, 0xf0, 0x21, 0x00


	//----- nvinfo : EIATTR_MAXREG_COUNT
	.align		4
.L_27:
        /*008c*/ 	.byte	0x03, 0x1b
        /*008e*/ 	.short	0x00ff


	//----- nvinfo : EIATTR_EXIT_INSTR_OFFSETS
	.align		4
        /*0090*/ 	.byte	0x04, 0x1c
        /*0092*/ 	.short	(.L_29 - .L_28)


	//   ....[0]....
.L_28:
        /*0094*/ 	.word	0x00000600


	//   ....[1]....
        /*0098*/ 	.word	0x00000620


	//----- nvinfo : EIATTR_REQNTID
	.align		4
.L_29:
        /*009c*/ 	.byte	0x04, 0x10
        /*009e*/ 	.short	(.L_31 - .L_30)
.L_30:
        /*00a0*/ 	.word	0x00000080
        /*00a4*/ 	.word	0x00000001
        /*00a8*/ 	.word	0x00000001
.L_31:


//--------------------- .nv.callgraph             --------------------------
	.section	.nv.callgraph,"",@"SHT_CUDA_CALLGRAPH"
	.align	4
	.sectionentsize	8
	.align		4
        /*0000*/ 	.word	0x00000000
	.align		4
        /*0004*/ 	.word	0xffffffff
	.align		4
        /*0008*/ 	.word	0x00000000
	.align		4
        /*000c*/ 	.word	0xfffffffe
	.align		4
        /*0010*/ 	.word	0x00000000
	.align		4
        /*0014*/ 	.word	0xfffffffd
	.align		4
        /*0018*/ 	.word	0x00000000
	.align		4
        /*001c*/ 	.word	0xfffffffc


//--------------------- .nv.rel.action            --------------------------
	.section	.nv.rel.action,"",@"SHT_CUDA_RELOCINFO"
	.align	8
	.sectionentsize	8
        /*0000*/ 	.byte	0x73, 0x00, 0x00, 0x00, 0x00, 0x00, 0x00, 0x00, 0x00, 0x00, 0x00, 0x11, 0x25, 0x00, 0x05, 0x36


//--------------------- .nv.constant4             --------------------------
	.section	.nv.constant4,"a",@progbits
	.align	8
	.align		8
.nv.constant4:
        /*0000*/ 	.dword	_$_str
	.align		8
        /*0008*/ 	.dword	_$_str_$_2


//--------------------- .nv.constant0.triton_     --------------------------
	.section	.nv.constant0.triton_,"a",@progbits
	.sectionflags	@""
	.align	4
.nv.constant0.triton_:
	.zero		404


//--------------------- .text.triton_             --------------------------
	.section	.text.triton_,"ax",@progbits
	.sectioninfo	@"SHI_REGISTERS=32"
	.align	128
        .global         triton_
        .type           triton_,@function
        .size           triton_,(.L_x_1 - triton_)
        .other          triton_,@"STO_CUDA_ENTRY STV_DEFAULT"
triton_:
.text.triton_:
[----:B------:R-:W-:Y:S02]  /*0000*/  MOV R1, c[0x0][0x28] ;  /* 0x00000a0000017a02 */ /* 0x000fe40000000f00 */
[----:B------:R-:W0:Y:S01]  /*0010*/  S2R R0, SR_TID.X ;  /* 0x0000000000007919 */ /* 0x000e220000002100 */
[----:B------:R-:W-:Y:S01]  /*0020*/  CS2R R12, SRZ ;  /* 0x00000000000c7805 */ /* 0x000fe2000001ff00 */
[----:B------:R-:W-:Y:S01]  /*0030*/  CS2R R14, SRZ ;  /* 0x00000000000e7805 */ /* 0x000fe2000001ff00 */
[----:B------:R-:W-:Y:S01]  /*0040*/  ULDC.64 UR4, c[0x0][0x118] ;  /* 0x0000460000047ab9 */ /* 0x000fe20000000a00 */
[----:B------:R-:W1:Y:S01]  /*0050*/  S2R R5, SR_CTAID.X ;  /* 0x0000000000057919 */ /* 0x000e620000002500 */
[----:B0-----:R-:W-:Y:S02]  /*0060*/  SHF.L.U32 R0, R0, 0x2, RZ ;  /* 0x0000000200007819 */ /* 0x001fe400000006ff */
[----:B-1----:R-:W-:Y:S02]  /*0070*/  SHF.R.S32.HI R3, RZ, 0x16, R5 ;  /* 0x00000016ff037819 */ /* 0x002fe40000011405 */
[----:B------:R-:W-:Y:S02]  /*0080*/  LOP3.LUT R0, R0, 0x1fc, RZ, 0xc0, !PT ;  /* 0x000001fc00007812 */ /* 0x000fe400078ec0ff */
[----:B------:R-:W-:-:S02]  /*0090*/  SGXT R3, R3, 0x1 ;  /* 0x000000010303781a */ /* 0x000fc40000000200 */
[----:B------:R-:W-:-:S04]  /*00a0*/  LEA R0, R5, R0, 0x9 ;  /* 0x0000000005007211 */ /* 0x000fc800078e48ff */
[----:B------:R-:W-:Y:S02]  /*00b0*/  LEA.HI R3, R3, R0, RZ, 0x8 ;  /* 0x0000000003037211 */ /* 0x000fe400078f40ff */
[C---:B------:R-:W-:Y:S02]  /*00c0*/  ISETP.GE.AND P0, PT, R0.reuse, 0xc400, PT ;  /* 0x0000c4000000780c */ /* 0x040fe40003f06270 */
[----:B------:R-:W-:Y:S02]  /*00d0*/  LOP3.LUT R5, R3, 0xffffff00, RZ, 0xc0, !PT ;  /* 0xffffff0003057812 */ /* 0x000fe400078ec0ff */
[----:B------:R-:W-:Y:S02]  /*00e0*/  MOV R3, 0x4 ;  /* 0x0000000400037802 */ /* 0x000fe40000000f00 */
[----:B------:R-:W-:-:S05]  /*00f0*/  IADD3 R2, R0, -R5, RZ ;  /* 0x8000000500027210 */ /* 0x000fca0007ffe0ff */
[----:B------:R-:W-:-:S05]  /*0100*/  IMAD.WIDE R16, R2, R3, c[0x0][0x170] ;  /* 0x00005c0002107625 */ /* 0x000fca00078e0203 */
[----:B------:R0:W2:Y:S01]  /*0110*/  @!P0 LDG.E.EL.128 R12, [R16.64] ;  /* 0x00000004100c8981 */ /* 0x0000a2000c2e1d00 */
[----:B------:R-:W-:Y:S01]  /*0120*/  CS2R R4, SRZ ;  /* 0x0000000000047805 */ /* 0x000fe2000001ff00 */
[----:B------:R-:W-:Y:S01]  /*0130*/  CS2R R6, SRZ ;  /* 0x0000000000067805 */ /* 0x000fe2000001ff00 */
[----:B------:R-:W-:Y:S01]  /*0140*/  CS2R R8, SRZ ;  /* 0x0000000000087805 */ /* 0x000fe2000001ff00 */
[----:B------:R-:W-:Y:S01]  /*0150*/  CS2R R10, SRZ ;  /* 0x00000000000a7805 */ /* 0x000fe2000001ff00 */
[----:B------:R-:W-:-:S04]  /*0160*/  IMAD.WIDE R24, R0, R3, c[0x0][0x160] ;  /* 0x0000580000187625 */ /* 0x000fc800078e0203 */
[CC--:B------:R-:W-:Y:S01]  /*0170*/  IMAD.WIDE R26, R2.reuse, R3.reuse, c[0x0][0x168] ;  /* 0x00005a00021a7625 */ /* 0x0c0fe200078e0203 */
[----:B------:R1:W3:Y:S04]  /*0180*/  @!P0 LDG.E.128 R4, [R24.64] ;  /* 0x0000000418048981 */ /* 0x0002e8000c1e1d00 */
[----:B------:R-:W3:Y:S01]  /*0190*/  @!P0 LDG.E.EL.128 R8, [R26.64] ;  /* 0x000000041a088981 */ /* 0x000ee2000c2e1d00 */
[----:B0-----:R-:W-:Y:S01]  /*01a0*/  CS2R R16, SRZ ;  /* 0x0000000000107805 */ /* 0x001fe2000001ff00 */
[----:B------:R-:W-:Y:S01]  /*01b0*/  CS2R R18, SRZ ;  /* 0x0000000000127805 */ /* 0x000fe2000001ff00 */
[----:B------:R-:W-:Y:S01]  /*01c0*/  CS2R R20, SRZ ;  /* 0x0000000000147805 */ /* 0x000fe2000001ff00 */
[----:B------:R-:W-:Y:S01]  /*01d0*/  CS2R R22, SRZ ;  /* 0x0000000000167805 */ /* 0x000fe2000001ff00 */
[----:B------:R-:W-:-:S04]  /*01e0*/  IMAD.WIDE R28, R2, R3, c[0x0][0x178] ;  /* 0x00005e00021c7625 */ /* 0x000fc800078e0203 */
[----:B-1----:R-:W-:Y:S01]  /*01f0*/  IMAD.WIDE R24, R2, R3, c[0x0][0x180] ;  /* 0x0000600002187625 */ /* 0x002fe200078e0203 */
[----:B------:R-:W4:Y:S04]  /*0200*/  @!P0 LDG.E.EL.128 R16, [R28.64] ;  /* 0x000000041c108981 */ /* 0x000f28000c2e1d00 */
[----:B------:R0:W4:Y:S02]  /*0210*/  @!P0 LDG.E.EL.128 R20, [R24.64] ;  /* 0x0000000418148981 */ /* 0x000124000c2e1d00 */
[----:B0-----:R-:W-:Y:S01]  /*0220*/  MOV R24, 0x3e800000 ;  /* 0x3e80000000187802 */ /* 0x001fe20000000f00 */
[----:B--2---:R-:W-:Y:S01]  /*0230*/  FADD R13, R13, 9.9999997473787516356e-06 ;  /* 0x3727c5ac0d0d7421 */ /* 0x004fe20000000000 */
[----:B------:R-:W-:Y:S01]  /*0240*/  FADD R14, R14, 9.9999997473787516356e-06 ;  /* 0x3727c5ac0e0e7421 */ /* 0x000fe20000000000 */
[----:B------:R-:W-:Y:S01]  /*0250*/  FADD R15, R15, 9.9999997473787516356e-06 ;  /* 0x3727c5ac0f0f7421 */ /* 0x000fe20000000000 */
[----:B------:R-:W-:-:S03]  /*0260*/  FADD R12, R12, 9.9999997473787516356e-06 ;  /* 0x3727c5ac0c0c7421 */ /* 0x000fc60000000000 */
[----:B------:R-:W0:Y:S08]  /*0270*/  MUFU.SQRT R13, R13 ;  /* 0x0000000d000d7308 */ /* 0x000e300000002000 */
[----:B------:R-:W1:Y:S01]  /*0280*/  MUFU.SQRT R14, R14 ;  /* 0x0000000e000e7308 */ /* 0x000e620000002000 */
[----:B---3--:R-:W-:Y:S01]  /*0290*/  FADD R27, -R8, R4 ;  /* 0x00000004081b7221 */ /* 0x008fe20000000100 */
[----:B------:R-:W-:Y:S01]  /*02a0*/  FADD R8, -R9, R5 ;  /* 0x0000000509087221 */ /* 0x000fe20000000100 */
[----:B------:R-:W-:Y:S01]  /*02b0*/  FADD R9, -R10, R6 ;  /* 0x000000060a097221 */ /* 0x000fe20000000100 */
[----:B------:R-:W-:-:S04]  /*02c0*/  FADD R6, -R11, R7 ;  /* 0x000000070b067221 */ /* 0x000fc80000000100 */
[----:B------:R-:W2:Y:S01]  /*02d0*/  MUFU.SQRT R15, R15 ;  /* 0x0000000f000f7308 */ /* 0x000ea20000002000 */
[C---:B0-----:R-:W-:Y:S02]  /*02e0*/  FSETP.GT.AND P6, PT, R13.reuse, 8.50705917302346158658e+37, PT ;  /* 0x7e8000000d00780b */ /* 0x041fe40003fc4000 */
[----:B------:R-:W-:Y:S02]  /*02f0*/  FSETP.GEU.AND P1, PT, R13, 1.175494350822287508e-38, PT ;  /* 0x008000000d00780b */ /* 0x000fe40003f2e000 */
[----:B------:R-:W-:-:S03]  /*0300*/  FSEL R2, R24, 1, P6 ;  /* 0x3f80000018027808 */ /* 0x000fc60003000000 */
[----:B------:R-:W0:Y:S01]  /*0310*/  MUFU.SQRT R12, R12 ;  /* 0x0000000c000c7308 */ /* 0x000e220000002000 */
[C---:B-1----:R-:W-:Y:S02]  /*0320*/  FSETP.GT.AND P2, PT, R14.reuse, 8.50705917302346158658e+37, PT ;  /* 0x7e8000000e00780b */ /* 0x042fe40003f44000 */
[----:B------:R-:W-:Y:S02]  /*0330*/  FSETP.GEU.AND P3, PT, R14, 1.175494350822287508e-38, PT ;  /* 0x008000000e00780b */ /* 0x000fe40003f6e000 */
[----:B------:R-:W-:Y:S01]  /*0340*/  FSEL R25, R24, 1, P2 ;  /* 0x3f80000018197808 */ /* 0x000fe20001000000 */
[----:B------:R-:W-:Y:S01]  /*0350*/  @P6 FMUL R13, R13, 0.25 ;  /* 0x3e8000000d0d6820 */ /* 0x000fe20000400000 */
[C---:B--2---:R-:W-:Y:S01]  /*0360*/  FSETP.GT.AND P4, PT, R15.reuse, 8.50705917302346158658e+37, PT ;  /* 0x7e8000000f00780b */ /* 0x044fe20003f84000 */
[----:B------:R-:W-:Y:S01]  /*0370*/  @!P1 FMUL R2, R2, 16777216 ;  /* 0x4b80000002029820 */ /* 0x000fe20000400000 */
[----:B------:R-:W-:Y:S01]  /*0380*/  FSETP.GEU.AND P5, PT, R15, 1.175494350822287508e-38, PT ;  /* 0x008000000f00780b */ /* 0x000fe20003fae000 */
[----:B------:R-:W-:Y:S01]  /*0390*/  @!P1 FMUL R13, R13, 16777216 ;  /* 0x4b8000000d0d9820 */ /* 0x000fe20000400000 */
[----:B------:R-:W-:-:S03]  /*03a0*/  FSEL R4, R24, 1, P4 ;  /* 0x3f80000018047808 */ /* 0x000fc60002000000 */
[----:B------:R-:W-:Y:S01]  /*03b0*/  @P2 FMUL R14, R14, 0.25 ;  /* 0x3e8000000e0e2820 */ /* 0x000fe20000400000 */
[C---:B0-----:R-:W-:Y:S01]  /*03c0*/  FSETP.GT.AND P6, PT, R12.reuse, 8.50705917302346158658e+37, PT ;  /* 0x7e8000000c00780b */ /* 0x041fe20003fc4000 */
[----:B------:R-:W0:Y:S01]  /*03d0*/  MUFU.RCP R13, R13 ;  /* 0x0000000d000d7308 */ /* 0x000e220000001000 */
[----:B------:R-:W-:Y:S01]  /*03e0*/  FSETP.GEU.AND P2, PT, R12, 1.175494350822287508e-38, PT ;  /* 0x008000000c00780b */ /* 0x000fe20003f4e000 */
[----:B------:R-:W-:Y:S01]  /*03f0*/  @!P3 FMUL R14, R14, 16777216 ;  /* 0x4b8000000e0eb820 */ /* 0x000fe20000400000 */
[----:B------:R-:W-:Y:S01]  /*0400*/  FSEL R5, R24, 1, P6 ;  /* 0x3f80000018057808 */ /* 0x000fe20003000000 */
[----:B------:R-:W-:Y:S01]  /*0410*/  @P4 FMUL R15, R15, 0.25 ;  /* 0x3e8000000f0f4820 */ /* 0x000fe20000400000 */
[----:B------:R-:W-:Y:S01]  /*0420*/  @!P3 FMUL R25, R25, 16777216 ;  /* 0x4b8000001919b820 */ /* 0x000fe20000400000 */
[----:B------:R-:W-:Y:S02]  /*0430*/  @!P5 FMUL R4, R4, 16777216 ;  /* 0x4b8000000404d820 */ /* 0x000fe40000400000 */
[----:B------:R-:W-:Y:S01]  /*0440*/  @!P5 FMUL R15, R15, 16777216 ;  /* 0x4b8000000f0fd820 */ /* 0x000fe20000400000 */
[----:B------:R-:W1:Y:S03]  /*0450*/  MUFU.RCP R14, R14 ;  /* 0x0000000e000e7308 */ /* 0x000e660000001000 */
[----:B------:R-:W-:-:S02]  /*0460*/  @P6 FMUL R12, R12, 0.25 ;  /* 0x3e8000000c0c6820 */ /* 0x000fc40000400000 */
[----:B------:R-:W-:Y:S02]  /*0470*/  @!P2 FMUL R5, R5, 16777216 ;  /* 0x4b8000000505a820 */ /* 0x000fe40000400000 */
[----:B------:R-:W-:Y:S01]  /*0480*/  @!P2 FMUL R12, R12, 16777216 ;  /* 0x4b8000000c0ca820 */ /* 0x000fe20000400000 */
[----:B------:R-:W2:Y:S01]  /*0490*/  MUFU.RCP R15, R15 ;  /* 0x0000000f000f7308 */ /* 0x000ea20000001000 */
[----:B0-----:R-:W-:Y:S01]  /*04a0*/  FMUL R13, R13, R2 ;  /* 0x000000020d0d7220 */ /* 0x001fe20000400000 */
[----:B------:R-:W-:-:S03]  /*04b0*/  IMAD.WIDE R2, R0, R3, c[0x0][0x188] ;  /* 0x0000620000027625 */ /* 0x000fc600078e0203 */
[----:B------:R-:W-:-:S03]  /*04c0*/  FMUL R8, R13, R8 ;  /* 0x000000080d087220 */ /* 0x000fc60000400000 */
[----:B------:R-:W0:Y:S01]  /*04d0*/  MUFU.RCP R12, R12 ;  /* 0x0000000c000c7308 */ /* 0x000e220000001000 */
[----:B-1----:R-:W-:Y:S01]  /*04e0*/  FMUL R14, R14, R25 ;  /* 0x000000190e0e7220 */ /* 0x002fe20000400000 */
[----:B----4-:R-:W-:-:S03]  /*04f0*/  FFMA R8, R8, R17, R21 ;  /* 0x0000001108087223 */ /* 0x010fc60000000015 */
[----:B------:R-:W-:Y:S02]  /*0500*/  FMUL R9, R14, R9 ;  /* 0x000000090e097220 */ /* 0x000fe40000400000 */
[C---:B------:R-:W-:Y:S01]  /*0510*/  FSETP.GEU.AND P3, PT, R8.reuse, RZ, PT ;  /* 0x000000ff0800720b */ /* 0x040fe20003f6e000 */
[----:B--2---:R-:W-:Y:S01]  /*0520*/  FMUL R15, R15, R4 ;  /* 0x000000040f0f7220 */ /* 0x004fe20000400000 */
[----:B------:R-:W-:Y:S02]  /*0530*/  FFMA R9, R9, R18, R22 ;  /* 0x0000001209097223 */ /* 0x000fe40000000016 */
[----:B------:R-:W-:Y:S01]  /*0540*/  SEL R17, R8, RZ, P3 ;  /* 0x000000ff08117207 */ /* 0x000fe20001800000 */
[----:B------:R-:W-:Y:S02]  /*0550*/  FMUL R6, R15, R6 ;  /* 0x000000060f067220 */ /* 0x000fe40000400000 */
[----:B------:R-:W-:Y:S01]  /*0560*/  FSETP.GEU.AND P2, PT, R9, RZ, PT ;  /* 0x000000ff0900720b */ /* 0x000fe20003f4e000 */
[----:B0-----:R-:W-:Y:S01]  /*0570*/  FMUL R12, R12, R5 ;  /* 0x000000050c0c7220 */ /* 0x001fe20000400000 */
[----:B------:R-:W-:-:S02]  /*0580*/  FFMA R6, R6, R19, R23 ;  /* 0x0000001306067223 */ /* 0x000fc40000000017 */
[----:B------:R-:W-:Y:S01]  /*0590*/  SEL R18, R9, RZ, P2 ;  /* 0x000000ff09127207 */ /* 0x000fe20001000000 */
[----:B------:R-:W-:Y:S02]  /*05a0*/  FMUL R27, R12, R27 ;  /* 0x0000001b0c1b7220 */ /* 0x000fe40000400000 */
[C---:B------:R-:W-:Y:S02]  /*05b0*/  FSETP.GEU.AND P1, PT, R6.reuse, RZ, PT ;  /* 0x000000ff0600720b */ /* 0x040fe40003f2e000 */
[----:B------:R-:W-:Y:S02]  /*05c0*/  FFMA R16, R27, R16, R20 ;  /* 0x000000101b107223 */ /* 0x000fe40000000014 */
[----:B------:R-:W-:-:S03]  /*05d0*/  SEL R19, R6, RZ, P1 ;  /* 0x000000ff06137207 */ /* 0x000fc60000800000 */
[----:B------:R-:W-:-:S04]  /*05e0*/  FSETP.GEU.AND P4, PT, R16, RZ, PT ;  /* 0x000000ff1000720b */ /* 0x000fc80003f8e000 */
[----:B------:R-:W-:Y:S01]  /*05f0*/  SEL R16, R16, RZ, P4 ;  /* 0x000000ff10107207 */ /* 0x000fe20002000000 */
[----:B------:R-:W-:Y:S08]  /*0600*/  @P0 EXIT ;  /* 0x000000000000094d */ /* 0x000ff00003800000 */
[----:B------:R-:W-:Y:S01]  /*0610*/  STG.E.128 [R2.64], R16 ;  /* 0x0000001002007986 */ /* 0x000fe2000c101d04 */
[----:B------:R-:W-:Y:S05]  /*0620*/  EXIT ;  /* 0x000000000000794d */ /* 0x000fea0003800000 */
.L_x_0:
[----:B------:R-:W-:-:S00]  /*0630*/  BRA `(.L_x_0) ;  /* 0xfffffff000007947 */ /* 0x000fc0000383ffff */
[----:B------:R-:W-:-:S00]  /*0640*/  NOP ;  /* 0x0000000000007918 */ /* 0x000fc00000000000 */
        /* <DEDUP_REMOVED lines=11> */
.L_x_1:


//--------------------- .nv.global.init           --------------------------
	.section	.nv.global.init,"aw",@progbits
.nv.global.init:
	.type		_$_str,@object
	.size		_$_str,(_$_str_$_2 - _$_str)
_$_str:
        /*0000*/ 	.byte	0x5f, 0x5f, 0x43, 0x55, 0x44, 0x41, 0x5f, 0x46, 0x54, 0x5a, 0x00
	.type		_$_str_$_2,@object
	.size		_$_str_$_2,(.L_1 - _$_str_$_2)
_$_str_$_2:
        /*000b*/ 	.byte	0x5f, 0x5f, 0x43, 0x55, 0x44, 0x41, 0x5f, 0x50, 0x52, 0x45, 0x43, 0x5f, 0x53, 0x51, 0x52, 0x54
        /*001b*/ 	.byte	0x00
.L_1:
